//
// Generated by NVIDIA NVVM Compiler
//
// Compiler Build ID: CL-36424714
// Cuda compilation tools, release 13.0, V13.0.88
// Based on NVVM 20.0.0
//

.version 9.0
.target sm_100
.address_size 64

	// .globl	_Z12kernelMatmuliPfS_S_
// _ZZ14kernelMatmulSMiPfS_S_E2As has been demoted
// _ZZ14kernelMatmulSMiPfS_S_E2Bs has been demoted

.visible .entry _Z12kernelMatmuliPfS_S_(
	.param .u32 _Z12kernelMatmuliPfS_S__param_0,
	.param .u64 .ptr .align 1 _Z12kernelMatmuliPfS_S__param_1,
	.param .u64 .ptr .align 1 _Z12kernelMatmuliPfS_S__param_2,
	.param .u64 .ptr .align 1 _Z12kernelMatmuliPfS_S__param_3
)
{
	.reg .pred 	%p<10>;
	.reg .b32 	%r<42>;
	.reg .b32 	%f<67>;
	.reg .b64 	%rd<67>;

	ld.param.u32 	%r19, [_Z12kernelMatmuliPfS_S__param_0];
	ld.param.u64 	%rd14, [_Z12kernelMatmuliPfS_S__param_1];
	ld.param.u64 	%rd15, [_Z12kernelMatmuliPfS_S__param_2];
	cvta.to.global.u64 	%rd1, %rd15;
	cvta.to.global.u64 	%rd2, %rd14;
	mov.u32 	%r20, %ctaid.x;
	mov.u32 	%r21, %ntid.x;
	mov.u32 	%r22, %tid.x;
	mad.lo.s32 	%r1, %r20, %r21, %r22;
	mov.u32 	%r23, %ctaid.y;
	mov.u32 	%r24, %ntid.y;
	mov.u32 	%r25, %tid.y;
	mad.lo.s32 	%r26, %r23, %r24, %r25;
	max.s32 	%r27, %r1, %r26;
	setp.ge.s32 	%p1, %r27, %r19;
	@%p1 bra 	$L__BB0_13;
	mul.lo.s32 	%r3, %r26, %r19;
	and.b32  	%r4, %r19, 7;
	setp.lt.u32 	%p2, %r19, 8;
	mov.f32 	%f66, 0f00000000;
	mov.b32 	%r40, 0;
	@%p2 bra 	$L__BB0_4;
	and.b32  	%r40, %r19, 2147483640;
	neg.s32 	%r38, %r40;
	mul.wide.s32 	%rd16, %r19, 4;
	add.s64 	%rd3, %rd1, %rd16;
	shl.b32 	%r7, %r19, 3;
	mul.wide.s32 	%rd17, %r19, 8;
	add.s64 	%rd4, %rd1, %rd17;
	mul.wide.s32 	%rd18, %r19, 12;
	add.s64 	%rd5, %rd1, %rd18;
	mul.wide.s32 	%rd19, %r19, 16;
	add.s64 	%rd6, %rd1, %rd19;
	mul.wide.s32 	%rd20, %r19, 20;
	add.s64 	%rd7, %rd1, %rd20;
	mul.wide.s32 	%rd21, %r19, 24;
	add.s64 	%rd8, %rd1, %rd21;
	mul.wide.s32 	%rd22, %r19, 28;
	add.s64 	%rd9, %rd1, %rd22;
	mul.wide.u32 	%rd23, %r3, 4;
	add.s64 	%rd24, %rd23, %rd2;
	add.s64 	%rd66, %rd24, 16;
	mov.f32 	%f66, 0f00000000;
	mov.u32 	%r37, %r1;
$L__BB0_3:
	.pragma "nounroll";
	mul.wide.s32 	%rd25, %r37, 4;
	add.s64 	%rd26, %rd3, %rd25;
	add.s64 	%rd27, %rd4, %rd25;
	add.s64 	%rd28, %rd5, %rd25;
	add.s64 	%rd29, %rd6, %rd25;
	add.s64 	%rd30, %rd7, %rd25;
	add.s64 	%rd31, %rd8, %rd25;
	add.s64 	%rd32, %rd9, %rd25;
	add.s64 	%rd33, %rd1, %rd25;
	ld.global.f32 	%f16, [%rd66+-16];
	ld.global.f32 	%f17, [%rd33];
	fma.rn.f32 	%f18, %f16, %f17, %f66;
	ld.global.f32 	%f19, [%rd66+-12];
	ld.global.f32 	%f20, [%rd26];
	fma.rn.f32 	%f21, %f19, %f20, %f18;
	ld.global.f32 	%f22, [%rd66+-8];
	ld.global.f32 	%f23, [%rd27];
	fma.rn.f32 	%f24, %f22, %f23, %f21;
	ld.global.f32 	%f25, [%rd66+-4];
	ld.global.f32 	%f26, [%rd28];
	fma.rn.f32 	%f27, %f25, %f26, %f24;
	ld.global.f32 	%f28, [%rd66];
	ld.global.f32 	%f29, [%rd29];
	fma.rn.f32 	%f30, %f28, %f29, %f27;
	ld.global.f32 	%f31, [%rd66+4];
	ld.global.f32 	%f32, [%rd30];
	fma.rn.f32 	%f33, %f31, %f32, %f30;
	ld.global.f32 	%f34, [%rd66+8];
	ld.global.f32 	%f35, [%rd31];
	fma.rn.f32 	%f36, %f34, %f35, %f33;
	ld.global.f32 	%f37, [%rd66+12];
	ld.global.f32 	%f38, [%rd32];
	fma.rn.f32 	%f66, %f37, %f38, %f36;
	add.s32 	%r38, %r38, 8;
	add.s32 	%r37, %r37, %r7;
	add.s64 	%rd66, %rd66, 32;
	setp.ne.s32 	%p3, %r38, 0;
	@%p3 bra 	$L__BB0_3;
$L__BB0_4:
	setp.eq.s32 	%p4, %r4, 0;
	@%p4 bra 	$L__BB0_12;
	and.b32  	%r13, %r19, 3;
	setp.lt.u32 	%p5, %r4, 4;
	@%p5 bra 	$L__BB0_7;
	add.s32 	%r29, %r40, %r3;
	mul.wide.u32 	%rd34, %r29, 4;
	add.s64 	%rd35, %rd2, %rd34;
	ld.global.f32 	%f40, [%rd35];
	mad.lo.s32 	%r30, %r40, %r19, %r1;
	mul.wide.s32 	%rd36, %r30, 4;
	add.s64 	%rd37, %rd1, %rd36;
	ld.global.f32 	%f41, [%rd37];
	fma.rn.f32 	%f42, %f40, %f41, %f66;
	cvt.u64.u32 	%rd38, %r3;
	cvt.u64.u32 	%rd39, %r40;
	add.s64 	%rd40, %rd39, %rd38;
	shl.b64 	%rd41, %rd40, 2;
	add.s64 	%rd42, %rd2, %rd41;
	ld.global.f32 	%f43, [%rd42+4];
	mul.wide.s32 	%rd43, %r19, 4;
	add.s64 	%rd44, %rd37, %rd43;
	ld.global.f32 	%f44, [%rd44];
	fma.rn.f32 	%f45, %f43, %f44, %f42;
	ld.global.f32 	%f46, [%rd42+8];
	add.s64 	%rd45, %rd44, %rd43;
	ld.global.f32 	%f47, [%rd45];
	fma.rn.f32 	%f48, %f46, %f47, %f45;
	ld.global.f32 	%f49, [%rd42+12];
	add.s64 	%rd46, %rd45, %rd43;
	ld.global.f32 	%f50, [%rd46];
	fma.rn.f32 	%f66, %f49, %f50, %f48;
	add.s32 	%r40, %r40, 4;
$L__BB0_7:
	setp.eq.s32 	%p6, %r13, 0;
	@%p6 bra 	$L__BB0_12;
	setp.eq.s32 	%p7, %r13, 1;
	@%p7 bra 	$L__BB0_10;
	add.s32 	%r31, %r40, %r3;
	mul.wide.u32 	%rd47, %r31, 4;
	add.s64 	%rd48, %rd2, %rd47;
	ld.global.f32 	%f52, [%rd48];
	mad.lo.s32 	%r32, %r40, %r19, %r1;
	mul.wide.s32 	%rd49, %r32, 4;
	add.s64 	%rd50, %rd1, %rd49;
	ld.global.f32 	%f53, [%rd50];
	fma.rn.f32 	%f54, %f52, %f53, %f66;
	cvt.u64.u32 	%rd51, %r3;
	cvt.u64.u32 	%rd52, %r40;
	add.s64 	%rd53, %rd52, %rd51;
	shl.b64 	%rd54, %rd53, 2;
	add.s64 	%rd55, %rd2, %rd54;
	ld.global.f32 	%f55, [%rd55+4];
	mul.wide.s32 	%rd56, %r19, 4;
	add.s64 	%rd57, %rd50, %rd56;
	ld.global.f32 	%f56, [%rd57];
	fma.rn.f32 	%f66, %f55, %f56, %f54;
	add.s32 	%r40, %r40, 2;
$L__BB0_10:
	and.b32  	%r33, %r19, 1;
	setp.eq.b32 	%p8, %r33, 1;
	not.pred 	%p9, %p8;
	@%p9 bra 	$L__BB0_12;
	add.s32 	%r34, %r40, %r3;
	mul.wide.u32 	%rd58, %r34, 4;
	add.s64 	%rd59, %rd2, %rd58;
	ld.global.f32 	%f57, [%rd59];
	mad.lo.s32 	%r35, %r40, %r19, %r1;
	mul.wide.s32 	%rd60, %r35, 4;
	add.s64 	%rd61, %rd1, %rd60;
	ld.global.f32 	%f58, [%rd61];
	fma.rn.f32 	%f66, %f57, %f58, %f66;
$L__BB0_12:
	ld.param.u64 	%rd65, [_Z12kernelMatmuliPfS_S__param_3];
	add.s32 	%r36, %r3, %r1;
	cvta.to.global.u64 	%rd62, %rd65;
	mul.wide.s32 	%rd63, %r36, 4;
	add.s64 	%rd64, %rd62, %rd63;
	st.global.f32 	[%rd64], %f66;
$L__BB0_13:
	ret;

}
	// .globl	_Z14kernelMatmulSMiPfS_S_
.visible .entry _Z14kernelMatmulSMiPfS_S_(
	.param .u32 _Z14kernelMatmulSMiPfS_S__param_0,
	.param .u64 .ptr .align 1 _Z14kernelMatmulSMiPfS_S__param_1,
	.param .u64 .ptr .align 1 _Z14kernelMatmulSMiPfS_S__param_2,
	.param .u64 .ptr .align 1 _Z14kernelMatmulSMiPfS_S__param_3
)
{
	.reg .pred 	%p<8>;
	.reg .b32 	%r<43>;
	.reg .b32 	%f<63>;
	.reg .b64 	%rd<13>;
	// demoted variable
	.shared .align 4 .b8 _ZZ14kernelMatmulSMiPfS_S_E2As[1024];
	// demoted variable
	.shared .align 4 .b8 _ZZ14kernelMatmulSMiPfS_S_E2Bs[1024];
	ld.param.u32 	%r24, [_Z14kernelMatmulSMiPfS_S__param_0];
	ld.param.u64 	%rd4, [_Z14kernelMatmulSMiPfS_S__param_1];
	ld.param.u64 	%rd5, [_Z14kernelMatmulSMiPfS_S__param_2];
	ld.param.u64 	%rd6, [_Z14kernelMatmulSMiPfS_S__param_3];
	mov.u32 	%r38, %tid.x;
	mov.u32 	%r40, %tid.y;
	mov.u32 	%r25, %ctaid.y;
	shl.b32 	%r26, %r25, 4;
	add.s32 	%r3, %r26, %r40;
	mov.u32 	%r27, %ctaid.x;
	shl.b32 	%r4, %r27, 4;
	add.s32 	%r5, %r4, %r38;
	setp.lt.s32 	%p1, %r24, 1;
	mov.f32 	%f62, 0f00000000;
	@%p1 bra 	$L__BB1_7;
	add.s32 	%r28, %r24, 15;
	shr.u32 	%r29, %r28, 4;
	shl.b32 	%r30, %r40, 6;
	mov.u32 	%r31, _ZZ14kernelMatmulSMiPfS_S_E2As;
	add.s32 	%r6, %r31, %r30;
	shl.b32 	%r32, %r38, 2;
	add.s32 	%r7, %r6, %r32;
	mov.u32 	%r33, _ZZ14kernelMatmulSMiPfS_S_E2Bs;
	add.s32 	%r9, %r33, %r32;
	add.s32 	%r8, %r9, %r30;
	neg.s32 	%r42, %r29;
	mad.lo.s32 	%r34, %r40, %r24, %r38;
	add.s32 	%r41, %r34, %r4;
	shl.b32 	%r12, %r24, 4;
	mad.lo.s32 	%r39, %r3, %r24, %r38;
	cvta.to.global.u64 	%rd1, %rd4;
	cvta.to.global.u64 	%rd2, %rd5;
	mov.f32 	%f62, 0f00000000;
$L__BB1_2:
	setp.ge.u32 	%p2, %r3, %r24;
	mul.wide.s32 	%rd7, %r39, 4;
	add.s64 	%rd3, %rd1, %rd7;
	setp.ge.s32 	%p3, %r38, %r24;
	mov.f32 	%f60, 0f00000000;
	or.pred  	%p4, %p2, %p3;
	@%p4 bra 	$L__BB1_4;
	ld.global.f32 	%f60, [%rd3];
$L__BB1_4:
	st.shared.f32 	[%r7], %f60;
	max.s32 	%r35, %r5, %r40;
	setp.ge.s32 	%p5, %r35, %r24;
	mov.f32 	%f61, 0f00000000;
	@%p5 bra 	$L__BB1_6;
	mul.wide.s32 	%rd8, %r41, 4;
	add.s64 	%rd9, %rd2, %rd8;
	ld.global.f32 	%f61, [%rd9];
$L__BB1_6:
	st.shared.f32 	[%r8], %f61;
	bar.sync 	0;
	ld.shared.f32 	%f12, [%r6];
	ld.shared.f32 	%f13, [%r9];
	fma.rn.f32 	%f14, %f12, %f13, %f62;
	ld.shared.f32 	%f15, [%r6+4];
	ld.shared.f32 	%f16, [%r9+64];
	fma.rn.f32 	%f17, %f15, %f16, %f14;
	ld.shared.f32 	%f18, [%r6+8];
	ld.shared.f32 	%f19, [%r9+128];
	fma.rn.f32 	%f20, %f18, %f19, %f17;
	ld.shared.f32 	%f21, [%r6+12];
	ld.shared.f32 	%f22, [%r9+192];
	fma.rn.f32 	%f23, %f21, %f22, %f20;
	ld.shared.f32 	%f24, [%r6+16];
	ld.shared.f32 	%f25, [%r9+256];
	fma.rn.f32 	%f26, %f24, %f25, %f23;
	ld.shared.f32 	%f27, [%r6+20];
	ld.shared.f32 	%f28, [%r9+320];
	fma.rn.f32 	%f29, %f27, %f28, %f26;
	ld.shared.f32 	%f30, [%r6+24];
	ld.shared.f32 	%f31, [%r9+384];
	fma.rn.f32 	%f32, %f30, %f31, %f29;
	ld.shared.f32 	%f33, [%r6+28];
	ld.shared.f32 	%f34, [%r9+448];
	fma.rn.f32 	%f35, %f33, %f34, %f32;
	ld.shared.f32 	%f36, [%r6+32];
	ld.shared.f32 	%f37, [%r9+512];
	fma.rn.f32 	%f38, %f36, %f37, %f35;
	ld.shared.f32 	%f39, [%r6+36];
	ld.shared.f32 	%f40, [%r9+576];
	fma.rn.f32 	%f41, %f39, %f40, %f38;
	ld.shared.f32 	%f42, [%r6+40];
	ld.shared.f32 	%f43, [%r9+640];
	fma.rn.f32 	%f44, %f42, %f43, %f41;
	ld.shared.f32 	%f45, [%r6+44];
	ld.shared.f32 	%f46, [%r9+704];
	fma.rn.f32 	%f47, %f45, %f46, %f44;
	ld.shared.f32 	%f48, [%r6+48];
	ld.shared.f32 	%f49, [%r9+768];
	fma.rn.f32 	%f50, %f48, %f49, %f47;
	ld.shared.f32 	%f51, [%r6+52];
	ld.shared.f32 	%f52, [%r9+832];
	fma.rn.f32 	%f53, %f51, %f52, %f50;
	ld.shared.f32 	%f54, [%r6+56];
	ld.shared.f32 	%f55, [%r9+896];
	fma.rn.f32 	%f56, %f54, %f55, %f53;
	ld.shared.f32 	%f57, [%r6+60];
	ld.shared.f32 	%f58, [%r9+960];
	fma.rn.f32 	%f62, %f57, %f58, %f56;
	bar.sync 	0;
	add.s32 	%r42, %r42, 1;
	setp.ne.s32 	%p6, %r42, 0;
	add.s32 	%r41, %r41, %r12;
	add.s32 	%r40, %r40, 16;
	add.s32 	%r39, %r39, 16;
	add.s32 	%r38, %r38, 16;
	@%p6 bra 	$L__BB1_2;
$L__BB1_7:
	max.s32 	%r36, %r3, %r5;
	setp.ge.s32 	%p7, %r36, %r24;
	@%p7 bra 	$L__BB1_9;
	mad.lo.s32 	%r37, %r3, %r24, %r5;
	cvta.to.global.u64 	%rd10, %rd6;
	mul.wide.s32 	%rd11, %r37, 4;
	add.s64 	%rd12, %rd10, %rd11;
	st.global.f32 	[%rd12], %f62;
$L__BB1_9:
	ret;

}


// ===== COMPILED SASS (sm_100) =====

	.target	sm_100

	.elftype	@"ET_EXEC"


//--------------------- .note.nv.tkinfo           --------------------------
	.section	.note.nv.tkinfo,"",@"SHT_NOTE"
	.sectionflags	@"SHF_NOTE_NV_TKINFO"
	.tkinfo
        /*0018*/ 	.word	0x00000002
        /*0030*/ 	.string	""
        /*0030*/ 	.string	"ptxas"
        /*0030*/ 	.string	"Cuda compilation tools, release 13.0, V13.0.88"
        /*0030*/ 	.string	"Build cuda_13.0.r13.0/compiler.36424714_0"
        /*0030*/ 	.string	"-arch sm_100 -m 64 "



//--------------------- .note.nv.cuinfo           --------------------------
	.section	.note.nv.cuinfo,"",@"SHT_NOTE"
	.sectionflags	@"SHF_NOTE_NV_CUINFO"
        /*0018*/ 	.short	0x0002
        /*001a*/ 	.short	0x0064
        /*001c*/ 	.short	0x0082
	.zero		2


//--------------------- .nv.info                  --------------------------
	.section	.nv.info,"",@"SHT_CUDA_INFO"
	.align	4


	//----- nvinfo : EIATTR_REGCOUNT
	.align		4
        /*0000*/ 	.byte	0x04, 0x2f
        /*0002*/ 	.short	(.L_1 - .L_0)
	.align		4
.L_0:
        /*0004*/ 	.word	index@(_Z12kernelMatmuliPfS_S_)
        /*0008*/ 	.word	0x0000001e


	//----- nvinfo : EIATTR_FRAME_SIZE
	.align		4
.L_1:
        /*000c*/ 	.byte	0x04, 0x11
        /*000e*/ 	.short	(.L_3 - .L_2)
	.align		4
.L_2:
        /*0010*/ 	.word	index@(_Z12kernelMatmuliPfS_S_)
        /*0014*/ 	.word	0x00000000


	//----- nvinfo : EIATTR_REGCOUNT
	.align		4
.L_3:
        /*0018*/ 	.byte	0x04, 0x2f
        /*001a*/ 	.short	(.L_5 - .L_4)
	.align		4
.L_4:
        /*001c*/ 	.word	index@(_Z14kernelMatmulSMiPfS_S_)
        /*0020*/ 	.word	0x00000020


	//----- nvinfo : EIATTR_FRAME_SIZE
	.align		4
.L_5:
        /*0024*/ 	.byte	0x04, 0x11
        /*0026*/ 	.short	(.L_7 - .L_6)
	.align		4
.L_6:
        /*0028*/ 	.word	index@(_Z14kernelMatmulSMiPfS_S_)
        /*002c*/ 	.word	0x00000000


	//----- nvinfo : EIATTR_MIN_STACK_SIZE
	.align		4
.L_7:
        /*0030*/ 	.byte	0x04, 0x12
        /*0032*/ 	.short	(.L_9 - .L_8)
	.align		4
.L_8:
        /*0034*/ 	.word	index@(_Z14kernelMatmulSMiPfS_S_)
        /*0038*/ 	.word	0x00000000


	//----- nvinfo : EIATTR_MIN_STACK_SIZE
	.align		4
.L_9:
        /*003c*/ 	.byte	0x04, 0x12
        /*003e*/ 	.short	(.L_11 - .L_10)
	.align		4
.L_10:
        /*0040*/ 	.word	index@(_Z12kernelMatmuliPfS_S_)
        /*0044*/ 	.word	0x00000000
.L_11:


//--------------------- .nv.compat                --------------------------
	.section	.nv.compat,"",@"SHT_CUDA_COMPAT_INFO"
	.align	4
        /*0000*/ 	.byte	0x02, 0x09, 0x00, 0x00, 0x02, 0x02, 0x01, 0x00, 0x02, 0x05, 0x05, 0x00, 0x03, 0x07, 0x01, 0x01
        /*0010*/ 	.byte	0x02, 0x03, 0x00, 0x00, 0x02, 0x06, 0x01, 0x00, 0x04, 0x0b, 0x08, 0x00, 0x09, 0x00, 0x00, 0x00
        /*0020*/ 	.byte	0x00, 0x00, 0x00, 0x00


//--------------------- .nv.info._Z14kernelMatmulSMiPfS_S_ --------------------------
	.section	.nv.info._Z14kernelMatmulSMiPfS_S_,"",@"SHT_CUDA_INFO"
	.sectionflags	@""
	.align	4


	//----- nvinfo : EIATTR_CUDA_API_VERSION
	.align		4
        /*0000*/ 	.byte	0x04, 0x37
        /*0002*/ 	.short	(.L_13 - .L_12)
.L_12:
        /*0004*/ 	.word	0x00000082


	//----- nvinfo : EIATTR_KPARAM_INFO
	.align		4
.L_13:
        /*0008*/ 	.byte	0x04, 0x17
        /*000a*/ 	.short	(.L_15 - .L_14)
.L_14:
        /*000c*/ 	.word	0x00000000
        /*0010*/ 	.short	0x0003
        /*0012*/ 	.short	0x0018
        /*0014*/ 	.byte	0x00, 0xf5, 0x21, 0x00


	//----- nvinfo : EIATTR_KPARAM_INFO
	.align		4
.L_15:
        /*0018*/ 	.byte	0x04, 0x17
        /*001a*/ 	.short	(.L_17 - .L_16)
.L_16:
        /*001c*/ 	.word	0x00000000
        /*0020*/ 	.short	0x0002
        /*0022*/ 	.short	0x0010
        /*0024*/ 	.byte	0x00, 0xf5, 0x21, 0x00


	//----- nvinfo : EIATTR_KPARAM_INFO
	.align		4
.L_17:
        /*0028*/ 	.byte	0x04, 0x17
        /*002a*/ 	.short	(.L_19 - .L_18)
.L_18:
        /*002c*/ 	.word	0x00000000
        /*0030*/ 	.short	0x0001
        /*0032*/ 	.short	0x0008
        /*0034*/ 	.byte	0x00, 0xf5, 0x21, 0x00


	//----- nvinfo : EIATTR_KPARAM_INFO
	.align		4
.L_19:
        /*0038*/ 	.byte	0x04, 0x17
        /*003a*/ 	.short	(.L_21 - .L_20)
.L_20:
        /*003c*/ 	.word	0x00000000
        /*0040*/ 	.short	0x0000
        /*0042*/ 	.short	0x0000
        /*0044*/ 	.byte	0x00, 0xf0, 0x11, 0x00


	//----- nvinfo : EIATTR_SPARSE_MMA_MASK
	.align		4
.L_21:
        /*0048*/ 	.byte	0x03, 0x50
        /*004a*/ 	.short	0x0000


	//----- nvinfo : EIATTR_MAXREG_COUNT
	.align		4
        /*004c*/ 	.byte	0x03, 0x1b
        /*004e*/ 	.short	0x00ff


	//----- nvinfo : EIATTR_NUM_BARRIERS
	.align		4
        /*0050*/ 	.byte	0x02, 0x4c
        /*0052*/ 	.byte	0x01
	.zero		1


	//----- nvinfo : EIATTR_MERCURY_ISA_VERSION
	.align		4
        /*0054*/ 	.byte	0x03, 0x5f
        /*0056*/ 	.short	0x0101


	//----- nvinfo : EIATTR_VRC_CTA_INIT_COUNT
	.align		4
        /*0058*/ 	.byte	0x02, 0x4a
	.zero		1
	.zero		1


	//----- nvinfo : EIATTR_EXIT_INSTR_OFFSETS
	.align		4
        /*005c*/ 	.byte	0x04, 0x1c
        /*005e*/ 	.short	(.L_23 - .L_22)


	//   ....[0]....
.L_22:
        /*0060*/ 	.word	0x000005c0


	//   ....[1]....
        /*0064*/ 	.word	0x00000610


	//----- nvinfo : EIATTR_CBANK_PARAM_SIZE
	.align		4
.L_23:
        /*0068*/ 	.byte	0x03, 0x19
        /*006a*/ 	.short	0x0020


	//----- nvinfo : EIATTR_PARAM_CBANK
	.align		4
        /*006c*/ 	.byte	0x04, 0x0a
        /*006e*/ 	.short	(.L_25 - .L_24)
	.align		4
.L_24:
        /*0070*/ 	.word	index@(.nv.constant0._Z14kernelMatmulSMiPfS_S_)
        /*0074*/ 	.short	0x0380
        /*0076*/ 	.short	0x0020


	//----- nvinfo : EIATTR_SW_WAR
	.align		4
.L_25:
        /*0078*/ 	.byte	0x04, 0x36
        /*007a*/ 	.short	(.L_27 - .L_26)
.L_26:
        /*007c*/ 	.word	0x00000008
.L_27:


//--------------------- .nv.info._Z12kernelMatmuliPfS_S_ --------------------------
	.section	.nv.info._Z12kernelMatmuliPfS_S_,"",@"SHT_CUDA_INFO"
	.sectionflags	@""
	.align	4


	//----- nvinfo : EIATTR_CUDA_API_VERSION
	.align		4
        /*0000*/ 	.byte	0x04, 0x37
        /*0002*/ 	.short	(.L_29 - .L_28)
.L_28:
        /*0004*/ 	.word	0x00000082


	//----- nvinfo : EIATTR_KPARAM_INFO
	.align		4
.L_29:
        /*0008*/ 	.byte	0x04, 0x17
        /*000a*/ 	.short	(.L_31 - .L_30)
.L_30:
        /*000c*/ 	.word	0x00000000
        /*0010*/ 	.short	0x0003
        /*0012*/ 	.short	0x0018
        /*0014*/ 	.byte	0x00, 0xf5, 0x21, 0x00


	//----- nvinfo : EIATTR_KPARAM_INFO
	.align		4
.L_31:
        /*0018*/ 	.byte	0x04, 0x17
        /*001a*/ 	.short	(.L_33 - .L_32)
.L_32:
        /*001c*/ 	.word	0x00000000
        /*0020*/ 	.short	0x0002
        /*0022*/ 	.short	0x0010
        /*0024*/ 	.byte	0x00, 0xf5, 0x21, 0x00


	//----- nvinfo : EIATTR_KPARAM_INFO
	.align		4
.L_33:
        /*0028*/ 	.byte	0x04, 0x17
        /*002a*/ 	.short	(.L_35 - .L_34)
.L_34:
        /*002c*/ 	.word	0x00000000
        /*0030*/ 	.short	0x0001
        /*0032*/ 	.short	0x0008
        /*0034*/ 	.byte	0x00, 0xf5, 0x21, 0x00


	//----- nvinfo : EIATTR_KPARAM_INFO
	.align		4
.L_35:
        /*0038*/ 	.byte	0x04, 0x17
        /*003a*/ 	.short	(.L_37 - .L_36)
.L_36:
        /*003c*/ 	.word	0x00000000
        /*0040*/ 	.short	0x0000
        /*0042*/ 	.short	0x0000
        /*0044*/ 	.byte	0x00, 0xf0, 0x11, 0x00


	//----- nvinfo : EIATTR_SPARSE_MMA_MASK
	.align		4
.L_37:
        /*0048*/ 	.byte	0x03, 0x50
        /*004a*/ 	.short	0x0000


	//----- nvinfo : EIATTR_MAXREG_COUNT
	.align		4
        /*004c*/ 	.byte	0x03, 0x1b
        /*004e*/ 	.short	0x00ff


	//----- nvinfo : EIATTR_MERCURY_ISA_VERSION
	.align		4
        /*0050*/ 	.byte	0x03, 0x5f
        /*0052*/ 	.short	0x0101


	//----- nvinfo : EIATTR_VRC_CTA_INIT_COUNT
	.align		4
        /*0054*/ 	.byte	0x02, 0x4a
	.zero		1
	.zero		1


	//----- nvinfo : EIATTR_EXIT_INSTR_OFFSETS
	.align		4
        /*0058*/ 	.byte	0x04, 0x1c
        /*005a*/ 	.short	(.L_39 - .L_38)


	//   ....[0]....
.L_38:
        /*005c*/ 	.word	0x000000c0


	//   ....[1]....
        /*0060*/ 	.word	0x00000aa0


	//----- nvinfo : EIATTR_CBANK_PARAM_SIZE
	.align		4
.L_39:
        /*0064*/ 	.byte	0x03, 0x19
        /*0066*/ 	.short	0x0020


	//----- nvinfo : EIATTR_PARAM_CBANK
	.align		4
        /*0068*/ 	.byte	0x04, 0x0a
        /*006a*/ 	.short	(.L_41 - .L_40)
	.align		4
.L_40:
        /*006c*/ 	.word	index@(.nv.constant0._Z12kernelMatmuliPfS_S_)
        /*0070*/ 	.short	0x0380
        /*0072*/ 	.short	0x0020


	//----- nvinfo : EIATTR_SW_WAR
	.align		4
.L_41:
        /*0074*/ 	.byte	0x04, 0x36
        /*0076*/ 	.short	(.L_43 - .L_42)
.L_42:
        /*0078*/ 	.word	0x00000008
.L_43:


//--------------------- .nv.callgraph             --------------------------
	.section	.nv.callgraph,"",@"SHT_CUDA_CALLGRAPH"
	.align	4
	.sectionentsize	8
	.align		4
        /*0000*/ 	.word	0x00000000
	.align		4
        /*0004*/ 	.word	0xffffffff
	.align		4
        /*0008*/ 	.word	0x00000000
	.align		4
        /*000c*/ 	.word	0xfffffffe
	.align		4
        /*0010*/ 	.word	0x00000000
	.align		4
        /*0014*/ 	.word	0xfffffffd
	.align		4
        /*0018*/ 	.word	0x00000000
	.align		4
        /*001c*/ 	.word	0xfffffffc


//--------------------- .text._Z14kernelMatmulSMiPfS_S_ --------------------------
	.section	.text._Z14kernelMatmulSMiPfS_S_,"ax",@progbits
	.align	128
        .global         _Z14kernelMatmulSMiPfS_S_
        .type           _Z14kernelMatmulSMiPfS_S_,@function
        .size           _Z14kernelMatmulSMiPfS_S_,(.L_x_8 - _Z14kernelMatmulSMiPfS_S_)
        .other          _Z14kernelMatmulSMiPfS_S_,@"STO_CUDA_ENTRY STV_DEFAULT"
_Z14kernelMatmulSMiPfS_S_:
.text._Z14kernelMatmulSMiPfS_S_:
[----:B------:R-:W-:Y:S01]  /*0000*/  LDC R1, c[0x0][0x37c] ;  /* 0x0000df00ff017b82 */ /* 0x000fe20000000800 */
[----:B------:R-:W0:Y:S01]  /*0010*/  LDCU UR4, c[0x0][0x380] ;  /* 0x00007000ff0477ac */ /* 0x000e220008000800 */
[----:B------:R-:W1:Y:S01]  /*0020*/  S2R R2, SR_TID.Y ;  /* 0x0000000000027919 */ /* 0x000e620000002200 */
[----:B------:R-:W-:Y:S01]  /*0030*/  HFMA2 R25, -RZ, RZ, 0, 0 ;  /* 0x00000000ff197431 */ /* 0x000fe200000001ff */
[----:B------:R-:W2:Y:S01]  /*0040*/  LDCU.64 UR8, c[0x0][0x358] ;  /* 0x00006b00ff0877ac */ /* 0x000ea20008000a00 */
[----:B------:R-:W1:Y:S01]  /*0050*/  S2R R5, SR_CTAID.Y ;  /* 0x0000000000057919 */ /* 0x000e620000002600 */
[----:B------:R-:W3:Y:S01]  /*0060*/  S2R R3, SR_TID.X ;  /* 0x0000000000037919 */ /* 0x000ee20000002100 */
[----:B------:R-:W3:Y:S01]  /*0070*/  S2R R10, SR_CTAID.X ;  /* 0x00000000000a7919 */ /* 0x000ee20000002500 */
[----:B0-----:R-:W-:-:S04]  /*0080*/  MOV R6, UR4 ;  /* 0x0000000400067c02 */ /* 0x001fc80008000f00 */
[----:B------:R-:W-:Y:S02]  /*0090*/  ISETP.GE.AND P0, PT, R6, 0x1, PT ;  /* 0x000000010600780c */ /* 0x000fe40003f06270 */
[----:B-1----:R-:W-:Y:S02]  /*00a0*/  LEA R4, R5, R2, 0x4 ;  /* 0x0000000205047211 */ /* 0x002fe400078e20ff */
[----:B---3--:R-:W-:-:S09]  /*00b0*/  LEA R5, R10, R3, 0x4 ;  /* 0x000000030a057211 */ /* 0x008fd200078e20ff */
[----:B--2---:R-:W-:Y:S05]  /*00c0*/  @!P0 BRA `(.L_x_0) ;  /* 0x0000000400348947 */ /* 0x004fea0003800000 */
[----:B------:R-:W0:Y:S01]  /*00d0*/  S2UR UR6, SR_CgaCtaId ;  /* 0x00000000000679c3 */ /* 0x000e220000008800 */
[----:B------:R-:W-:Y:S01]  /*00e0*/  UMOV UR4, 0x400 ;  /* 0x0000040000047882 */ /* 0x000fe20000000000 */
[----:B------:R-:W-:Y:S01]  /*00f0*/  IADD3 R8, PT, PT, R6, 0xf, RZ ;  /* 0x0000000f06087810 */ /* 0x000fe20007ffe0ff */
[----:B------:R-:W-:Y:S01]  /*0100*/  UIADD3 UR5, UPT, UPT, UR4, 0x400, URZ ;  /* 0x0000040004057890 */ /* 0x000fe2000fffe0ff */
[-CC-:B------:R-:W-:Y:S01]  /*0110*/  IMAD R7, R2, R6.reuse, R3.reuse ;  /* 0x0000000602077224 */ /* 0x180fe200078e0203 */
[----:B------:R-:W-:Y:S01]  /*0120*/  MOV R25, RZ ;  /* 0x000000ff00197202 */ /* 0x000fe20000000f00 */
[----:B------:R-:W-:Y:S01]  /*0130*/  IMAD R18, R4, R6, R3 ;  /* 0x0000000604127224 */ /* 0x000fe200078e0203 */
[----:B------:R-:W-:Y:S01]  /*0140*/  SHF.R.U32.HI R8, RZ, 0x4, R8 ;  /* 0x00000004ff087819 */ /* 0x000fe20000011608 */
[----:B------:R-:W1:Y:S01]  /*0150*/  LDC R0, c[0x0][0x380] ;  /* 0x0000e000ff007b82 */ /* 0x000e620000000800 */
[----:B------:R-:W-:Y:S02]  /*0160*/  IMAD R7, R10, 0x10, R7 ;  /* 0x000000100a077824 */ /* 0x000fe400078e0207 */
[----:B------:R-:W-:-:S05]  /*0170*/  IADD3 R19, PT, PT, -R8, RZ, RZ ;  /* 0x000000ff08137210 */ /* 0x000fca0007ffe1ff */
[----:B------:R-:W2:Y:S01]  /*0180*/  LDC.64 R22, c[0x0][0x388] ;  /* 0x0000e200ff167b82 */ /* 0x000ea20000000a00 */
[----:B0-----:R-:W-:Y:S02]  /*0190*/  ULEA UR5, UR6, UR5, 0x18 ;  /* 0x0000000506057291 */ /* 0x001fe4000f8ec0ff */
[----:B------:R-:W-:-:S04]  /*01a0*/  ULEA UR4, UR6, UR4, 0x18 ;  /* 0x0000000406047291 */ /* 0x000fc8000f8ec0ff */
[----:B------:R-:W-:Y:S02]  /*01b0*/  LEA R17, R3, UR5, 0x2 ;  /* 0x0000000503117c11 */ /* 0x000fe4000f8e10ff */
[----:B------:R-:W-:-:S03]  /*01c0*/  LEA R16, R2, UR4, 0x6 ;  /* 0x0000000402107c11 */ /* 0x000fc6000f8e30ff */
[----:B------:R-:W-:Y:S01]  /*01d0*/  IMAD R21, R2, 0x40, R17 ;  /* 0x0000004002157824 */ /* 0x000fe200078e0211 */
[----:B------:R-:W-:-:S07]  /*01e0*/  LEA R20, R3, R16, 0x2 ;  /* 0x0000001003147211 */ /* 0x000fce00078e10ff */
.L_x_1:
[----:B-1----:R-:W-:Y:S01]  /*01f0*/  MOV R6, R0 ;  /* 0x0000000000067202 */ /* 0x002fe20000000f00 */
[----:B------:R-:W-:Y:S01]  /*0200*/  HFMA2 R29, -RZ, RZ, 0, 0 ;  /* 0x00000000ff1d7431 */ /* 0x000fe200000001ff */
[----:B------:R-:W-:Y:S02]  /*0210*/  VIMNMX R9, PT, PT, R5, R2, !PT ;  /* 0x0000000205097248 */ /* 0x000fe40007fe0100 */
[-C--:B------:R-:W-:Y:S02]  /*0220*/  ISETP.GE.AND P0, PT, R3, R6.reuse, PT ;  /* 0x000000060300720c */ /* 0x080fe40003f06270 */
[-C--:B------:R-:W-:Y:S01]  /*0230*/  ISETP.GE.AND P1, PT, R9, R6.reuse, PT ;  /* 0x000000060900720c */ /* 0x080fe20003f26270 */
[----:B--2---:R-:W-:Y:S01]  /*0240*/  IMAD.WIDE R8, R18, 0x4, R22 ;  /* 0x0000000412087825 */ /* 0x004fe200078e0216 */
[----:B------:R-:W-:Y:S02]  /*0250*/  ISETP.GE.U32.OR P0, PT, R4, R6, P0 ;  /* 0x000000060400720c */ /* 0x000fe40000706470 */
[----:B------:R-:W-:-:S09]  /*0260*/  MOV R24, RZ ;  /* 0x000000ff00187202 */ /* 0x000fd20000000f00 */
[----:B------:R-:W0:Y:S02]  /*0270*/  @!P1 LDC.64 R10, c[0x0][0x390] ;  /* 0x0000e400ff0a9b82 */ /* 0x000e240000000a00 */
[----:B------:R-:W2:Y:S01]  /*0280*/  @!P0 LDG.E R29, desc[UR8][R8.64] ;  /* 0x00000008081d8981 */ /* 0x000ea2000c1e1900 */
[----:B0-----:R-:W-:-:S05]  /*0290*/  @!P1 IMAD.WIDE R10, R7, 0x4, R10 ;  /* 0x00000004070a9825 */ /* 0x001fca00078e020a */
[----:B------:R-:W3:Y:S01]  /*02a0*/  @!P1 LDG.E R24, desc[UR8][R10.64] ;  /* 0x000000080a189981 */ /* 0x000ee2000c1e1900 */
[----:B------:R-:W-:-:S05]  /*02b0*/  VIADD R19, R19, 0x1 ;  /* 0x0000000113137836 */ /* 0x000fca0000000000 */
[----:B------:R-:W-:Y:S02]  /*02c0*/  ISETP.NE.AND P0, PT, R19, RZ, PT ;  /* 0x000000ff1300720c */ /* 0x000fe40003f05270 */
[----:B------:R-:W-:Y:S02]  /*02d0*/  IADD3 R2, PT, PT, R2, 0x10, RZ ;  /* 0x0000001002027810 */ /* 0x000fe40007ffe0ff */
[----:B------:R-:W-:Y:S02]  /*02e0*/  IADD3 R18, PT, PT, R18, 0x10, RZ ;  /* 0x0000001012127810 */ /* 0x000fe40007ffe0ff */
[----:B------:R-:W-:Y:S02]  /*02f0*/  IADD3 R3, PT, PT, R3, 0x10, RZ ;  /* 0x0000001003037810 */ /* 0x000fe40007ffe0ff */
[----:B------:R-:W-:Y:S01]  /*0300*/  LEA R7, R6, R7, 0x4 ;  /* 0x0000000706077211 */ /* 0x000fe200078e20ff */
[----:B--2---:R-:W-:Y:S04]  /*0310*/  STS [R20], R29 ;  /* 0x0000001d14007388 */ /* 0x004fe80000000800 */
[----:B---3--:R-:W-:Y:S01]  /*0320*/  STS [R21], R24 ;  /* 0x0000001815007388 */ /* 0x008fe20000000800 */
[----:B------:R-:W-:Y:S06]  /*0330*/  BAR.SYNC.DEFER_BLOCKING 0x0 ;  /* 0x0000000000007b1d */ /* 0x000fec0000010000 */
[----:B------:R-:W-:Y:S04]  /*0340*/  LDS R26, [R17] ;  /* 0x00000000111a7984 */ /* 0x000fe80000000800 */
[----:B------:R-:W0:Y:S04]  /*0350*/  LDS.128 R12, [R16] ;  /* 0x00000000100c7984 */ /* 0x000e280000000c00 */
[----:B------:R-:W1:Y:S04]  /*0360*/  LDS R28, [R17+0x40] ;  /* 0x00004000111c7984 */ /* 0x000e680000000800 */
[----:B------:R-:W2:Y:S04]  /*0370*/  LDS R27, [R17+0x80] ;  /* 0x00008000111b7984 */ /* 0x000ea80000000800 */
[----:B------:R-:W-:Y:S04]  /*0380*/  LDS.128 R8, [R16+0x10] ;  /* 0x0000100010087984 */ /* 0x000fe80000000c00 */
[----:B------:R-:W-:Y:S01]  /*0390*/  LDS R24, [R17+0x140] ;  /* 0x0001400011187984 */ /* 0x000fe20000000800 */
[----:B0-----:R-:W-:-:S03]  /*03a0*/  FFMA R26, R12, R26, R25 ;  /* 0x0000001a0c1a7223 */ /* 0x001fc60000000019 */
[----:B------:R-:W0:Y:S01]  /*03b0*/  LDS R12, [R17+0xc0] ;  /* 0x0000c000110c7984 */ /* 0x000e220000000800 */
[----:B-1----:R-:W-:-:S03]  /*03c0*/  FFMA R26, R28, R13, R26 ;  /* 0x0000000d1c1a7223 */ /* 0x002fc6000000001a */
[----:B------:R-:W1:Y:S04]  /*03d0*/  LDS R13, [R17+0x100] ;  /* 0x00010000110d7984 */ /* 0x000e680000000800 */
[----:B------:R-:W3:Y:S01]  /*03e0*/  LDS R25, [R17+0x180] ;  /* 0x0001800011197984 */ /* 0x000ee20000000800 */
[----:B--2---:R-:W-:-:S04]  /*03f0*/  FFMA R27, R27, R14, R26 ;  /* 0x0000000e1b1b7223 */ /* 0x004fc8000000001a */
[----:B0-----:R-:W-:Y:S02]  /*0400*/  FFMA R15, R12, R15, R27 ;  /* 0x0000000f0c0f7223 */ /* 0x001fe4000000001b */
[----:B------:R-:W-:Y:S02]  /*0410*/  LDS R27, [R17+0x200] ;  /* 0x00020000111b7984 */ /* 0x000fe40000000800 */
[----:B-1----:R-:W-:Y:S02]  /*0420*/  FFMA R13, R8, R13, R15 ;  /* 0x0000000d080d7223 */ /* 0x002fe4000000000f */
[----:B------:R-:W0:Y:S02]  /*0430*/  LDS R8, [R17+0x1c0] ;  /* 0x0001c00011087984 */ /* 0x000e240000000800 */
[----:B------:R-:W-:Y:S02]  /*0440*/  FFMA R26, R24, R9, R13 ;  /* 0x00000009181a7223 */ /* 0x000fe4000000000d */
[----:B------:R-:W1:Y:S04]  /*0450*/  LDS.128 R12, [R16+0x20] ;  /* 0x00002000100c7984 */ /* 0x000e680000000c00 */
[----:B------:R-:W2:Y:S01]  /*0460*/  LDS R24, [R17+0x240] ;  /* 0x0002400011187984 */ /* 0x000ea20000000800 */
[----:B---3--:R-:W-:-:S03]  /*0470*/  FFMA R9, R25, R10, R26 ;  /* 0x0000000a19097223 */ /* 0x008fc6000000001a */
[----:B------:R-:W3:Y:S01]  /*0480*/  LDS R25, [R17+0x280] ;  /* 0x0002800011197984 */ /* 0x000ee20000000800 */
[----:B0-----:R-:W-:-:S04]  /*0490*/  FFMA R9, R8, R11, R9 ;  /* 0x0000000b08097223 */ /* 0x001fc80000000009 */
[----:B-1----:R-:W-:Y:S02]  /*04a0*/  FFMA R9, R12, R27, R9 ;  /* 0x0000001b0c097223 */ /* 0x002fe40000000009 */
[----:B------:R-:W0:Y:S02]  /*04b0*/  LDS R12, [R17+0x2c0] ;  /* 0x0002c000110c7984 */ /* 0x000e240000000800 */
[----:B--2---:R-:W-:Y:S02]  /*04c0*/  FFMA R24, R24, R13, R9 ;  /* 0x0000000d18187223 */ /* 0x004fe40000000009 */
[----:B------:R-:W-:Y:S04]  /*04d0*/  LDS R13, [R17+0x300] ;  /* 0x00030000110d7984 */ /* 0x000fe80000000800 */
[----:B------:R-:W1:Y:S01]  /*04e0*/  LDS.128 R8, [R16+0x30] ;  /* 0x0000300010087984 */ /* 0x000e620000000c00 */
[----:B---3--:R-:W-:-:S03]  /*04f0*/  FFMA R25, R25, R14, R24 ;  /* 0x0000000e19197223 */ /* 0x008fc60000000018 */
[----:B------:R-:W2:Y:S04]  /*0500*/  LDS R27, [R17+0x340] ;  /* 0x00034000111b7984 */ /* 0x000ea80000000800 */
[----:B------:R-:W3:Y:S04]  /*0510*/  LDS R24, [R17+0x380] ;  /* 0x0003800011187984 */ /* 0x000ee80000000800 */
[----:B------:R-:W4:Y:S01]  /*0520*/  LDS R14, [R17+0x3c0] ;  /* 0x0003c000110e7984 */ /* 0x000f220000000800 */
[----:B0-----:R-:W-:-:S04]  /*0530*/  FFMA R15, R12, R15, R25 ;  /* 0x0000000f0c0f7223 */ /* 0x001fc80000000019 */
[----:B-1----:R-:W-:-:S04]  /*0540*/  FFMA R8, R8, R13, R15 ;  /* 0x0000000d08087223 */ /* 0x002fc8000000000f */
[----:B--2---:R-:W-:-:S04]  /*0550*/  FFMA R9, R27, R9, R8 ;  /* 0x000000091b097223 */ /* 0x004fc80000000008 */
[----:B---3--:R-:W-:-:S04]  /*0560*/  FFMA R9, R24, R10, R9 ;  /* 0x0000000a18097223 */ /* 0x008fc80000000009 */
[----:B----4-:R-:W-:Y:S01]  /*0570*/  FFMA R25, R14, R11, R9 ;  /* 0x0000000b0e197223 */ /* 0x010fe20000000009 */
[----:B------:R-:W-:Y:S06]  /*0580*/  BAR.SYNC.DEFER_BLOCKING 0x0 ;  /* 0x0000000000007b1d */ /* 0x000fec0000010000 */
[----:B------:R-:W-:Y:S05]  /*0590*/  @P0 BRA `(.L_x_1) ;  /* 0xfffffffc00140947 */ /* 0x000fea000383ffff */
.L_x_0:
[----:B------:R-:W-:-:S04]  /*05a0*/  VIMNMX R3, PT, PT, R4, R5, !PT ;  /* 0x0000000504037248 */ /* 0x000fc80007fe0100 */
[----:B------:R-:W-:-:S13]  /*05b0*/  ISETP.GE.AND P0, PT, R3, R6, PT ;  /* 0x000000060300720c */ /* 0x000fda0003f06270 */
[----:B------:R-:W-:Y:S05]  /*05c0*/  @P0 EXIT ;  /* 0x000000000000094d */ /* 0x000fea0003800000 */
[----:B------:R-:W0:Y:S01]  /*05d0*/  LDC.64 R2, c[0x0][0x398] ;  /* 0x0000e600ff027b82 */ /* 0x000e220000000a00 */
[----:B------:R-:W-:-:S04]  /*05e0*/  IMAD R5, R4, R6, R5 ;  /* 0x0000000604057224 */ /* 0x000fc800078e0205 */
[----:B0-----:R-:W-:-:S05]  /*05f0*/  IMAD.WIDE R2, R5, 0x4, R2 ;  /* 0x0000000405027825 */ /* 0x001fca00078e0202 */
[----:B------:R-:W-:Y:S01]  /*0600*/  STG.E desc[UR8][R2.64], R25 ;  /* 0x0000001902007986 */ /* 0x000fe2000c101908 */
[----:B------:R-:W-:Y:S05]  /*0610*/  EXIT ;  /* 0x000000000000794d */ /* 0x000fea0003800000 */
.L_x_2:
[----:B------:R-:W-:-:S00]  /*0620*/  BRA `(.L_x_2) ;  /* 0xfffffffc00fc7947 */ /* 0x000fc0000383ffff */
[----:B------:R-:W-:-:S00]  /*0630*/  NOP ;  /* 0x0000000000007918 */ /* 0x000fc00000000000 */
        /* <DEDUP_REMOVED lines=12> */
.L_x_8:


//--------------------- .text._Z12kernelMatmuliPfS_S_ --------------------------
	.section	.text._Z12kernelMatmuliPfS_S_,"ax",@progbits
	.align	128
        .global         _Z12kernelMatmuliPfS_S_
        .type           _Z12kernelMatmuliPfS_S_,@function
        .size           _Z12kernelMatmuliPfS_S_,(.L_x_9 - _Z12kernelMatmuliPfS_S_)
        .other          _Z12kernelMatmuliPfS_S_,@"STO_CUDA_ENTRY STV_DEFAULT"
_Z12kernelMatmuliPfS_S_:
.text._Z12kernelMatmuliPfS_S_:
[----:B------:R-:W-:Y:S01]  /*0000*/  LDC R1, c[0x0][0x37c] ;  /* 0x0000df00ff017b82 */ /* 0x000fe20000000800 */
[----:B------:R-:W0:Y:S07]  /*0010*/  S2R R3, SR_TID.X ;  /* 0x0000000000037919 */ /* 0x000e2e0000002100 */
[----:B------:R-:W0:Y:S01]  /*0020*/  LDC R0, c[0x0][0x360] ;  /* 0x0000d800ff007b82 */ /* 0x000e220000000800 */
[----:B------:R-:W1:Y:S01]  /*0030*/  LDCU UR20, c[0x0][0x380] ;  /* 0x00007000ff1477ac */ /* 0x000e620008000800 */
[----:B------:R-:W2:Y:S06]  /*0040*/  S2R R2, SR_TID.Y ;  /* 0x0000000000027919 */ /* 0x000eac0000002200 */
[----:B------:R-:W0:Y:S08]  /*0050*/  S2UR UR4, SR_CTAID.X ;  /* 0x00000000000479c3 */ /* 0x000e300000002500 */
[----:B------:R-:W2:Y:S08]  /*0060*/  S2UR UR5, SR_CTAID.Y ;  /* 0x00000000000579c3 */ /* 0x000eb00000002600 */
[----:B------:R-:W2:Y:S01]  /*0070*/  LDC R13, c[0x0][0x364] ;  /* 0x0000d900ff0d7b82 */ /* 0x000ea20000000800 */
[----:B0-----:R-:W-:-:S02]  /*0080*/  IMAD R0, R0, UR4, R3 ;  /* 0x0000000400007c24 */ /* 0x001fc4000f8e0203 */
[----:B--2---:R-:W-:-:S05]  /*0090*/  IMAD R13, R13, UR5, R2 ;  /* 0x000000050d0d7c24 */ /* 0x004fca000f8e0202 */
[----:B------:R-:W-:-:S04]  /*00a0*/  VIMNMX R2, PT, PT, R0, R13, !PT ;  /* 0x0000000d00027248 */ /* 0x000fc80007fe0100 */
[----:B-1----:R-:W-:-:S13]  /*00b0*/  ISETP.GE.AND P0, PT, R2, UR20, PT ;  /* 0x0000001402007c0c */ /* 0x002fda000bf06270 */
[----:B------:R-:W-:Y:S05]  /*00c0*/  @P0 EXIT ;  /* 0x000000000000094d */ /* 0x000fea0003800000 */
[----:B------:R-:W-:Y:S01]  /*00d0*/  UISETP.GE.U32.AND UP0, UPT, UR20, 0x8, UPT ;  /* 0x000000081400788c */ /* 0x000fe2000bf06070 */
[----:B------:R-:W-:Y:S02]  /*00e0*/  HFMA2 R12, -RZ, RZ, 0, 0 ;  /* 0x00000000ff0c7431 */ /* 0x000fe400000001ff */
[----:B------:R-:W-:Y:S01]  /*00f0*/  IMAD R13, R13, UR20, RZ ;  /* 0x000000140d0d7c24 */ /* 0x000fe2000f8e02ff */
[----:B------:R-:W-:Y:S01]  /*0100*/  UMOV UR4, URZ ;  /* 0x000000ff00047c82 */ /* 0x000fe20008000000 */
[----:B------:R-:W0:Y:S04]  /*0110*/  LDCU.64 UR18, c[0x0][0x358] ;  /* 0x00006b00ff1277ac */ /* 0x000e280008000a00 */
[----:B------:R-:W-:Y:S05]  /*0120*/  BRA.U !UP0, `(.L_x_3) ;  /* 0x0000000508007547 */ /* 0x000fea000b800000 */
[----:B------:R-:W1:Y:S01]  /*0130*/  LDC.64 R2, c[0x0][0x388] ;  /* 0x0000e200ff027b82 */ /* 0x000e620000000a00 */
[----:B------:R-:W2:Y:S01]  /*0140*/  LDCU.64 UR22, c[0x0][0x390] ;  /* 0x00007200ff1677ac */ /* 0x000ea20008000a00 */
[----:B------:R-:W-:Y:S02]  /*0150*/  MOV R12, RZ ;  /* 0x000000ff000c7202 */ /* 0x000fe40000000f00 */
[----:B------:R-:W-:Y:S01]  /*0160*/  MOV R14, R0 ;  /* 0x00000000000e7202 */ /* 0x000fe20000000f00 */
[----:B------:R-:W-:-:S04]  /*0170*/  ULOP3.LUT UR4, UR20, 0x7ffffff8, URZ, 0xc0, !UPT ;  /* 0x7ffffff814047892 */ /* 0x000fc8000f8ec0ff */
[----:B------:R-:W-:Y:S02]  /*0180*/  UIADD3 UR5, UPT, UPT, -UR4, URZ, URZ ;  /* 0x000000ff04057290 */ /* 0x000fe4000fffe1ff */
[----:B--2---:R-:W-:Y:S02]  /*0190*/  UIMAD.WIDE UR6, UR20, 0x8, UR22 ;  /* 0x00000008140678a5 */ /* 0x004fe4000f8e0216 */
[----:B------:R-:W-:Y:S02]  /*01a0*/  UIMAD.WIDE UR8, UR20, 0xc, UR22 ;  /* 0x0000000c140878a5 */ /* 0x000fe4000f8e0216 */
[----:B------:R-:W-:Y:S01]  /*01b0*/  UIMAD.WIDE UR10, UR20, 0x10, UR22 ;  /* 0x00000010140a78a5 */ /* 0x000fe2000f8e0216 */
[----:B-1----:R-:W-:Y:S01]  /*01c0*/  IMAD.WIDE.U32 R2, R13, 0x4, R2 ;  /* 0x000000040d027825 */ /* 0x002fe200078e0002 */
[----:B------:R-:W-:Y:S02]  /*01d0*/  UIMAD.WIDE UR12, UR20, 0x14, UR22 ;  /* 0x00000014140c78a5 */ /* 0x000fe4000f8e0216 */
[----:B------:R-:W-:Y:S01]  /*01e0*/  UIMAD.WIDE UR14, UR20, 0x18, UR22 ;  /* 0x00000018140e78a5 */ /* 0x000fe2000f8e0216 */
[----:B------:R-:W-:Y:S01]  /*01f0*/  IADD3 R2, P0, PT, R2, 0x10, RZ ;  /* 0x0000001002027810 */ /* 0x000fe20007f1e0ff */
[----:B------:R-:W-:-:S03]  /*0200*/  UIMAD.WIDE UR16, UR20, 0x1c, UR22 ;  /* 0x0000001c141078a5 */ /* 0x000fc6000f8e0216 */
[----:B------:R-:W-:-:S09]  /*0210*/  IADD3.X R3, PT, PT, RZ, R3, RZ, P0, !PT ;  /* 0x00000003ff037210 */ /* 0x000fd200007fe4ff */
.L_x_4:
[----:B------:R-:W-:Y:S01]  /*0220*/  UIMAD.WIDE UR24, UR20, 0x4, UR22 ;  /* 0x00000004141878a5 */ /* 0x000fe2000f8e0216 */
[----:B------:R-:W-:Y:S01]  /*0230*/  MOV R23, 0x4 ;  /* 0x0000000400177802 */ /* 0x000fe20000000f00 */
[----:B------:R-:W-:Y:S01]  /*0240*/  HFMA2 R25, -RZ, RZ, 0, 2.384185791015625e-07 ;  /* 0x00000004ff197431 */ /* 0x000fe200000001ff */
[----:B0-----:R-:W2:Y:S03]  /*0250*/  LDG.E R21, desc[UR18][R2.64+-0x10] ;  /* 0xfffff01202157981 */ /* 0x001ea6000c1e1900 */
[----:B------:R-:W-:Y:S01]  /*0260*/  IMAD.WIDE R22, R14, R23, UR22 ;  /* 0x000000160e167e25 */ /* 0x000fe2000f8e0217 */
[----:B------:R-:W-:Y:S01]  /*0270*/  MOV R8, UR24 ;  /* 0x0000001800087c02 */ /* 0x000fe20008000f00 */
[----:B------:R-:W3:Y:S01]  /*0280*/  LDG.E R19, desc[UR18][R2.64+-0xc] ;  /* 0xfffff41202137981 */ /* 0x000ee2000c1e1900 */
[----:B------:R-:W-:-:S03]  /*0290*/  MOV R9, UR25 ;  /* 0x0000001900097c02 */ /* 0x000fc60008000f00 */
[----:B------:R-:W2:Y:S01]  /*02a0*/  LDG.E R22, desc[UR18][R22.64] ;  /* 0x0000001216167981 */ /* 0x000ea2000c1e1900 */
[----:B------:R-:W-:Y:S02]  /*02b0*/  IMAD.MOV.U32 R11, RZ, RZ, 0x4 ;  /* 0x00000004ff0b7424 */ /* 0x000fe400078e00ff */
[----:B------:R-:W-:-:S04]  /*02c0*/  IMAD.WIDE R8, R14, 0x4, R8 ;  /* 0x000000040e087825 */ /* 0x000fc800078e0208 */
[----:B------:R-:W-:Y:S01]  /*02d0*/  HFMA2 R7, -RZ, RZ, 0, 2.384185791015625e-07 ;  /* 0x00000004ff077431 */ /* 0x000fe200000001ff */
[----:B------:R-:W-:Y:S01]  /*02e0*/  MOV R5, 0x4 ;  /* 0x0000000400057802 */ /* 0x000fe20000000f00 */
[----:B------:R-:W4:Y:S01]  /*02f0*/  LDG.E R17, desc[UR18][R2.64+-0x8] ;  /* 0xfffff81202117981 */ /* 0x000f22000c1e1900 */
[----:B------:R-:W-:-:S03]  /*0300*/  IMAD.WIDE R24, R14, R25, UR6 ;  /* 0x000000060e187e25 */ /* 0x000fc6000f8e0219 */
[----:B------:R0:W3:Y:S01]  /*0310*/  LDG.E R20, desc[UR18][R8.64] ;  /* 0x0000001208147981 */ /* 0x0000e2000c1e1900 */
[----:B------:R-:W-:-:S03]  /*0320*/  IMAD.WIDE R10, R14, R11, UR8 ;  /* 0x000000080e0a7e25 */ /* 0x000fc6000f8e020b */
[----:B------:R-:W4:Y:S01]  /*0330*/  LDG.E R18, desc[UR18][R24.64] ;  /* 0x0000001218127981 */ /* 0x000f22000c1e1900 */
[----:B------:R-:W-:-:S04]  /*0340*/  IMAD.WIDE R4, R14, R5, UR10 ;  /* 0x0000000a0e047e25 */ /* 0x000fc8000f8e0205 */
[----:B------:R-:W-:Y:S01]  /*0350*/  HFMA2 R27, -RZ, RZ, 0, 2.384185791015625e-07 ;  /* 0x00000004ff1b7431 */ /* 0x000fe200000001ff */
[----:B------:R1:W5:Y:S01]  /*0360*/  LDG.E R16, desc[UR18][R10.64] ;  /* 0x000000120a107981 */ /* 0x000362000c1e1900 */
[C---:B------:R-:W-:Y:S01]  /*0370*/  IMAD.WIDE R6, R14.reuse, R7, UR12 ;  /* 0x0000000c0e067e25 */ /* 0x040fe2000f8e0207 */
[----:B0-----:R-:W-:Y:S02]  /*0380*/  MOV R9, 0x4 ;  /* 0x0000000400097802 */ /* 0x001fe40000000f00 */
[----:B------:R-:W5:Y:S04]  /*0390*/  LDG.E R15, desc[UR18][R2.64+-0x4] ;  /* 0xfffffc12020f7981 */ /* 0x000f68000c1e1900 */
[----:B------:R0:W5:Y:S01]  /*03a0*/  LDG.E R4, desc[UR18][R4.64] ;  /* 0x0000001204047981 */ /* 0x000162000c1e1900 */
[----:B------:R-:W-:-:S03]  /*03b0*/  IMAD.WIDE R8, R14, R9, UR14 ;  /* 0x0000000e0e087e25 */ /* 0x000fc6000f8e0209 */
[----:B------:R-:W5:Y:S01]  /*03c0*/  LDG.E R23, desc[UR18][R2.64] ;  /* 0x0000001202177981 */ /* 0x000f62000c1e1900 */
[----:B-1----:R-:W-:-:S03]  /*03d0*/  IMAD.WIDE R10, R14, R27, UR16 ;  /* 0x000000100e0a7e25 */ /* 0x002fc6000f8e021b */
[----:B------:R-:W5:Y:S04]  /*03e0*/  LDG.E R7, desc[UR18][R6.64] ;  /* 0x0000001206077981 */ /* 0x000f68000c1e1900 */
[----:B------:R-:W5:Y:S04]  /*03f0*/  LDG.E R24, desc[UR18][R2.64+0x4] ;  /* 0x0000041202187981 */ /* 0x000f68000c1e1900 */
[----:B------:R-:W5:Y:S04]  /*0400*/  LDG.E R8, desc[UR18][R8.64] ;  /* 0x0000001208087981 */ /* 0x000f68000c1e1900 */
[----:B------:R-:W5:Y:S04]  /*0410*/  LDG.E R25, desc[UR18][R2.64+0x8] ;  /* 0x0000081202197981 */ /* 0x000f68000c1e1900 */
[----:B------:R-:W5:Y:S04]  /*0420*/  LDG.E R10, desc[UR18][R10.64] ;  /* 0x000000120a0a7981 */ /* 0x000f68000c1e1900 */
[----:B------:R1:W5:Y:S01]  /*0430*/  LDG.E R27, desc[UR18][R2.64+0xc] ;  /* 0x00000c12021b7981 */ /* 0x000362000c1e1900 */
[----:B------:R-:W-:-:S04]  /*0440*/  UIADD3 UR5, UPT, UPT, UR5, 0x8, URZ ;  /* 0x0000000805057890 */ /* 0x000fc8000fffe0ff */
[----:B------:R-:W-:Y:S01]  /*0450*/  UISETP.NE.AND UP0, UPT, UR5, URZ, UPT ;  /* 0x000000ff0500728c */ /* 0x000fe2000bf05270 */
[----:B0-----:R-:W-:Y:S02]  /*0460*/  MOV R5, UR20 ;  /* 0x0000001400057c02 */ /* 0x001fe40008000f00 */
[----:B-1----:R-:W-:-:S03]  /*0470*/  IADD3 R2, P0, PT, R2, 0x20, RZ ;  /* 0x0000002002027810 */ /* 0x002fc60007f1e0ff */
[----:B------:R-:W-:Y:S01]  /*0480*/  IMAD R14, R5, 0x8, R14 ;  /* 0x00000008050e7824 */ /* 0x000fe200078e020e */
[----:B------:R-:W-:Y:S01]  /*0490*/  IADD3.X R3, PT, PT, RZ, R3, RZ, P0, !PT ;  /* 0x00000003ff037210 */ /* 0x000fe200007fe4ff */
[----:B--2---:R-:W-:-:S04]  /*04a0*/  FFMA R22, R21, R22, R12 ;  /* 0x0000001615167223 */ /* 0x004fc8000000000c */
[----:B---3--:R-:W-:-:S04]  /*04b0*/  FFMA R20, R19, R20, R22 ;  /* 0x0000001413147223 */ /* 0x008fc80000000016 */
[----:B----4-:R-:W-:-:S04]  /*04c0*/  FFMA R18, R17, R18, R20 ;  /* 0x0000001211127223 */ /* 0x010fc80000000014 */
[----:B-----5:R-:W-:-:S04]  /*04d0*/  FFMA R16, R15, R16, R18 ;  /* 0x000000100f107223 */ /* 0x020fc80000000012 */
[----:B------:R-:W-:-:S04]  /*04e0*/  FFMA R23, R23, R4, R16 ;  /* 0x0000000417177223 */ /* 0x000fc80000000010 */
[----:B------:R-:W-:-:S04]  /*04f0*/  FFMA R24, R24, R7, R23 ;  /* 0x0000000718187223 */ /* 0x000fc80000000017 */
[----:B------:R-:W-:-:S04]  /*0500*/  FFMA R8, R25, R8, R24 ;  /* 0x0000000819087223 */ /* 0x000fc80000000018 */
[----:B------:R-:W-:Y:S01]  /*0510*/  FFMA R12, R27, R10, R8 ;  /* 0x0000000a1b0c7223 */ /* 0x000fe20000000008 */
[----:B------:R-:W-:Y:S06]  /*0520*/  BRA.U UP0, `(.L_x_4) ;  /* 0xfffffffd003c7547 */ /* 0x000fec000b83ffff */
.L_x_3:
[----:B------:R-:W-:-:S04]  /*0530*/  ULOP3.LUT UR6, UR20, 0x7, URZ, 0xc0, !UPT ;  /* 0x0000000714067892 */ /* 0x000fc8000f8ec0ff */
[----:B------:R-:W-:-:S09]  /*0540*/  UISETP.NE.AND UP0, UPT, UR6, URZ, UPT ;  /* 0x000000ff0600728c */ /* 0x000fd2000bf05270 */
[----:B------:R-:W-:Y:S05]  /*0550*/  BRA.U !UP0, `(.L_x_5) ;  /* 0x0000000508407547 */ /* 0x000fea000b800000 */
[----:B------:R-:W-:Y:S02]  /*0560*/  UISETP.GE.U32.AND UP0, UPT, UR6, 0x4, UPT ;  /* 0x000000040600788c */ /* 0x000fe4000bf06070 */
[----:B------:R-:W-:-:S04]  /*0570*/  ULOP3.LUT UR5, UR20, 0x3, URZ, 0xc0, !UPT ;  /* 0x0000000314057892 */ /* 0x000fc8000f8ec0ff */
[----:B------:R-:W-:-:S03]  /*0580*/  UISETP.NE.AND UP1, UPT, UR5, URZ, UPT ;  /* 0x000000ff0500728c */ /* 0x000fc6000bf25270 */
[----:B------:R-:W-:Y:S08]  /*0590*/  BRA.U !UP0, `(.L_x_6) ;  /* 0x00000001087c7547 */ /* 0x000ff0000b800000 */
[----:B------:R-:W1:Y:S01]  /*05a0*/  LDC.64 R6, c[0x0][0x390] ;  /* 0x0000e400ff067b82 */ /* 0x000e620000000a00 */
[----:B------:R-:W2:Y:S01]  /*05b0*/  LDCU.64 UR6, c[0x0][0x388] ;  /* 0x00007100ff0677ac */ /* 0x000ea20008000a00 */
[----:B------:R-:W-:Y:S02]  /*05c0*/  MOV R9, UR4 ;  /* 0x0000000400097c02 */ /* 0x000fe40008000f00 */
[C---:B------:R-:W-:Y:S02]  /*05d0*/  IADD3 R3, PT, PT, R13.reuse, UR4, RZ ;  /* 0x000000040d037c10 */ /* 0x040fe4000fffe0ff */
[----:B------:R-:W-:Y:S01]  /*05e0*/  IADD3 R10, P0, PT, R13, UR4, RZ ;  /* 0x000000040d0a7c10 */ /* 0x000fe2000ff1e0ff */
[----:B------:R-:W-:Y:S01]  /*05f0*/  IMAD R9, R9, UR20, R0 ;  /* 0x0000001409097c24 */ /* 0x000fe2000f8e0200 */
[----:B------:R-:W3:Y:S01]  /*0600*/  LDC.64 R4, c[0x0][0x388] ;  /* 0x0000e200ff047b82 */ /* 0x000ee20000000a00 */
[----:B------:R-:W-:Y:S02]  /*0610*/  MOV R11, UR20 ;  /* 0x00000014000b7c02 */ /* 0x000fe40008000f00 */
[----:B------:R-:W-:Y:S01]  /*0620*/  MOV R15, UR20 ;  /* 0x00000014000f7c02 */ /* 0x000fe20008000f00 */
[----:B-1----:R-:W-:Y:S01]  /*0630*/  IMAD.WIDE R6, R9, 0x4, R6 ;  /* 0x0000000409067825 */ /* 0x002fe200078e0206 */
[----:B------:R-:W-:-:S05]  /*0640*/  MOV R9, UR20 ;  /* 0x0000001400097c02 */ /* 0x000fca0008000f00 */
[----:B------:R-:W-:Y:S02]  /*0650*/  IMAD.WIDE R8, R9, 0x4, R6 ;  /* 0x0000000409087825 */ /* 0x000fe400078e0206 */
[----:B0-----:R-:W4:Y:S02]  /*0660*/  LDG.E R6, desc[UR18][R6.64] ;  /* 0x0000001206067981 */ /* 0x001f24000c1e1900 */
[----:B---3--:R-:W-:Y:S01]  /*0670*/  IMAD.WIDE.U32 R4, R3, 0x4, R4 ;  /* 0x0000000403047825 */ /* 0x008fe200078e0004 */
[----:B------:R-:W-:Y:S01]  /*0680*/  IADD3.X R3, PT, PT, RZ, RZ, RZ, P0, !PT ;  /* 0x000000ffff037210 */ /* 0x000fe200007fe4ff */
[----:B------:R-:W3:Y:S01]  /*0690*/  LDG.E R17, desc[UR18][R8.64] ;  /* 0x0000001208117981 */ /* 0x000ee2000c1e1900 */
[----:B--2---:R-:W-:-:S03]  /*06a0*/  LEA R2, P0, R10, UR6, 0x2 ;  /* 0x000000060a027c11 */ /* 0x004fc6000f8010ff */
[----:B------:R-:W4:Y:S01]  /*06b0*/  LDG.E R5, desc[UR18][R4.64] ;  /* 0x0000001204057981 */ /* 0x000f22000c1e1900 */
[----:B------:R-:W-:Y:S01]  /*06c0*/  LEA.HI.X R3, R10, UR7, R3, 0x2, P0 ;  /* 0x000000070a037c11 */ /* 0x000fe200080f1403 */
[----:B------:R-:W-:-:S04]  /*06d0*/  IMAD.WIDE R10, R11, 0x4, R8 ;  /* 0x000000040b0a7825 */ /* 0x000fc800078e0208 */
[----:B------:R-:W3:Y:S01]  /*06e0*/  LDG.E R16, desc[UR18][R2.64+0x4] ;  /* 0x0000041202107981 */ /* 0x000ee2000c1e1900 */
[----:B------:R-:W-:-:S03]  /*06f0*/  IMAD.WIDE R14, R15, 0x4, R10 ;  /* 0x000000040f0e7825 */ /* 0x000fc600078e020a */
[----:B------:R-:W2:Y:S04]  /*0700*/  LDG.E R19, desc[UR18][R10.64] ;  /* 0x000000120a137981 */ /* 0x000ea8000c1e1900 */
[----:B------:R-:W2:Y:S04]  /*0710*/  LDG.E R18, desc[UR18][R2.64+0x8] ;  /* 0x0000081202127981 */ /* 0x000ea8000c1e1900 */
[----:B------:R-:W5:Y:S04]  /*0720*/  LDG.E R20, desc[UR18][R2.64+0xc] ;  /* 0x00000c1202147981 */ /* 0x000f68000c1e1900 */
[----:B------:R-:W5:Y:S01]  /*0730*/  LDG.E R14, desc[UR18][R14.64] ;  /* 0x000000120e0e7981 */ /* 0x000f62000c1e1900 */
[----:B------:R-:W-:Y:S01]  /*0740*/  UIADD3 UR4, UPT, UPT, UR4, 0x4, URZ ;  /* 0x0000000404047890 */ /* 0x000fe2000fffe0ff */
[----:B----4-:R-:W-:-:S04]  /*0750*/  FFMA R5, R5, R6, R12 ;  /* 0x0000000605057223 */ /* 0x010fc8000000000c */
[----:B---3--:R-:W-:-:S04]  /*0760*/  FFMA R5, R16, R17, R5 ;  /* 0x0000001110057223 */ /* 0x008fc80000000005 */
[----:B--2---:R-:W-:-:S04]  /*0770*/  FFMA R5, R18, R19, R5 ;  /* 0x0000001312057223 */ /* 0x004fc80000000005 */
[----:B-----5:R-:W-:-:S07]  /*0780*/  FFMA R12, R20, R14, R5 ;  /* 0x0000000e140c7223 */ /* 0x020fce0000000005 */
.L_x_6:
[----:B------:R-:W-:Y:S05]  /*0790*/  BRA.U !UP1, `(.L_x_5) ;  /* 0x0000000109b07547 */ /* 0x000fea000b800000 */
[----:B------:R-:W-:Y:S01]  /*07a0*/  UISETP.NE.AND UP0, UPT, UR5, 0x1, UPT ;  /* 0x000000010500788c */ /* 0x000fe2000bf05270 */
[----:B------:R-:W-:Y:S01]  /*07b0*/  MOV R7, UR4 ;  /* 0x0000000400077c02 */ /* 0x000fe20008000f00 */
[----:B------:R-:W-:Y:S02]  /*07c0*/  ULOP3.LUT UR5, UR20, 0x1, URZ, 0xc0, !UPT ;  /* 0x0000000114057892 */ /* 0x000fe4000f8ec0ff */
[----:B------:R-:W-:Y:S02]  /*07d0*/  IMAD.U32 R15, RZ, RZ, UR20 ;  /* 0x00000014ff0f7e24 */ /* 0x000fe4000f8e00ff */
[----:B------:R-:W-:Y:S01]  /*07e0*/  UISETP.NE.U32.AND UP1, UPT, UR5, 0x1, UPT ;  /* 0x000000010500788c */ /* 0x000fe2000bf25070 */
[----:B------:R-:W-:-:S04]  /*07f0*/  PLOP3.LUT P1, PT, PT, PT, UP0, 0x80, 0x8 ;  /* 0x000000000008781c */ /* 0x000fc80003f2f008 */
[----:B------:R-:W1:Y:S01]  /*0800*/  @UP0 LDCU.64 UR6, c[0x0][0x388] ;  /* 0x00007100ff0607ac */ /* 0x000e620008000a00 */
[----:B------:R-:W-:Y:S01]  /*0810*/  PLOP3.LUT P0, PT, PT, PT, UP1, 0x80, 0x8 ;  /* 0x000000000008781c */ /* 0x000fe20003f0f018 */
[----:B------:R-:W2:Y:S01]  /*0820*/  @UP0 LDCU.64 UR8, c[0x0][0x390] ;  /* 0x00007200ff0807ac */ /* 0x000ea20008000a00 */
[----:B------:R-:W3:Y:S06]  /*0830*/  @UP0 LDCU.64 UR10, c[0x0][0x388] ;  /* 0x00007100ff0a07ac */ /* 0x000eec0008000a00 */
[C---:B------:R-:W-:Y:S01]  /*0840*/  @P1 VIADD R3, R13.reuse, UR4 ;  /* 0x000000040d031c36 */ /* 0x040fe20008000000 */
[----:B------:R-:W-:Y:S01]  /*0850*/  @P1 IADD3 R6, P2, PT, R13, UR4, RZ ;  /* 0x000000040d061c10 */ /* 0x000fe2000ff5e0ff */
[----:B------:R-:W4:Y:S01]  /*0860*/  @!UP1 LDCU.64 UR12, c[0x0][0x388] ;  /* 0x00007100ff0c97ac */ /* 0x000f220008000a00 */
[----:B------:R-:W-:Y:S01]  /*0870*/  @UP0 UIADD3 UR4, UPT, UPT, UR4, 0x2, URZ ;  /* 0x0000000204040890 */ /* 0x000fe2000fffe0ff */
[----:B-1----:R-:W-:-:S02]  /*0880*/  MOV R10, UR6 ;  /* 0x00000006000a7c02 */ /* 0x002fc40008000f00 */
[----:B------:R-:W-:Y:S01]  /*0890*/  MOV R11, UR7 ;  /* 0x00000007000b7c02 */ /* 0x000fe20008000f00 */
[----:B------:R-:W1:Y:S01]  /*08a0*/  @!UP1 LDCU.64 UR6, c[0x0][0x390] ;  /* 0x00007200ff0697ac */ /* 0x000e620008000a00 */
[----:B--2---:R-:W-:Y:S02]  /*08b0*/  MOV R4, UR8 ;  /* 0x0000000800047c02 */ /* 0x004fe40008000f00 */
[----:B------:R-:W-:Y:S01]  /*08c0*/  MOV R5, UR9 ;  /* 0x0000000900057c02 */ /* 0x000fe20008000f00 */
[----:B------:R-:W-:-:S04]  /*08d0*/  @P1 IMAD.WIDE.U32 R10, R3, 0x4, R10 ;  /* 0x00000004030a1825 */ /* 0x000fc800078e000a */
[----:B------:R-:W-:Y:S01]  /*08e0*/  @P1 IMAD R3, R7, UR20, R0 ;  /* 0x0000001407031c24 */ /* 0x000fe2000f8e0200 */
[----:B------:R-:W-:Y:S01]  /*08f0*/  @P1 IADD3.X R7, PT, PT, RZ, RZ, RZ, P2, !PT ;  /* 0x000000ffff071210 */ /* 0x000fe200017fe4ff */
[----:B0-----:R-:W2:Y:S01]  /*0900*/  @P1 LDG.E R11, desc[UR18][R10.64] ;  /* 0x000000120a0b1981 */ /* 0x001ea2000c1e1900 */
[C---:B---3--:R-:W-:Y:S01]  /*0910*/  @P1 LEA R2, P2, R6.reuse, UR10, 0x2 ;  /* 0x0000000a06021c11 */ /* 0x048fe2000f8410ff */
[----:B------:R-:W-:Y:S01]  /*0920*/  @P1 IMAD.WIDE R4, R3, 0x4, R4 ;  /* 0x0000000403041825 */ /* 0x000fe200078e0204 */
[----:B------:R-:W-:Y:S02]  /*0930*/  MOV R19, UR4 ;  /* 0x0000000400137c02 */ /* 0x000fe40008000f00 */
[----:B------:R-:W-:Y:S02]  /*0940*/  @P1 LEA.HI.X R3, R6, UR11, R7, 0x2, P2 ;  /* 0x0000000b06031c11 */ /* 0x000fe400090f1407 */
[----:B----4-:R-:W-:Y:S01]  /*0950*/  MOV R6, UR12 ;  /* 0x0000000c00067c02 */ /* 0x010fe20008000f00 */
[----:B------:R-:W-:Y:S01]  /*0960*/  @P1 IMAD.WIDE R14, R15, 0x4, R4 ;  /* 0x000000040f0e1825 */ /* 0x000fe200078e0204 */
[----:B------:R-:W-:Y:S01]  /*0970*/  MOV R7, UR13 ;  /* 0x0000000d00077c02 */ /* 0x000fe20008000f00 */
[----:B------:R-:W2:Y:S01]  /*0980*/  @P1 LDG.E R4, desc[UR18][R4.64] ;  /* 0x0000001204041981 */ /* 0x000ea2000c1e1900 */
[----:B------:R-:W-:Y:S01]  /*0990*/  @!P0 IADD3 R17, PT, PT, R13, UR4, RZ ;  /* 0x000000040d118c10 */ /* 0x000fe2000fffe0ff */
[----:B------:R-:W-:Y:S01]  /*09a0*/  @!P0 IMAD R19, R19, UR20, R0 ;  /* 0x0000001413138c24 */ /* 0x000fe2000f8e0200 */
[----:B-1----:R-:W-:Y:S01]  /*09b0*/  MOV R8, UR6 ;  /* 0x0000000600087c02 */ /* 0x002fe20008000f00 */
[----:B------:R-:W3:Y:S01]  /*09c0*/  @P1 LDG.E R14, desc[UR18][R14.64] ;  /* 0x000000120e0e1981 */ /* 0x000ee2000c1e1900 */
[----:B------:R-:W-:Y:S01]  /*09d0*/  MOV R9, UR7 ;  /* 0x0000000700097c02 */ /* 0x000fe20008000f00 */
[----:B------:R-:W-:-:S02]  /*09e0*/  @!P0 IMAD.WIDE.U32 R6, R17, 0x4, R6 ;  /* 0x0000000411068825 */ /* 0x000fc400078e0006 */
[----:B------:R-:W3:Y:S02]  /*09f0*/  @P1 LDG.E R2, desc[UR18][R2.64+0x4] ;  /* 0x0000041202021981 */ /* 0x000ee4000c1e1900 */
[----:B------:R-:W-:Y:S02]  /*0a00*/  @!P0 IMAD.WIDE R8, R19, 0x4, R8 ;  /* 0x0000000413088825 */ /* 0x000fe400078e0208 */
[----:B------:R-:W4:Y:S04]  /*0a10*/  @!P0 LDG.E R7, desc[UR18][R6.64] ;  /* 0x0000001206078981 */ /* 0x000f28000c1e1900 */
[----:B------:R-:W4:Y:S01]  /*0a20*/  @!P0 LDG.E R8, desc[UR18][R8.64] ;  /* 0x0000001208088981 */ /* 0x000f22000c1e1900 */
[----:B--2---:R-:W-:-:S04]  /*0a30*/  @P1 FFMA R11, R11, R4, R12 ;  /* 0x000000040b0b1223 */ /* 0x004fc8000000000c */
[----:B---3--:R-:W-:-:S04]  /*0a40*/  @P1 FFMA R12, R2, R14, R11 ;  /* 0x0000000e020c1223 */ /* 0x008fc8000000000b */
[----:B----4-:R-:W-:-:S07]  /*0a50*/  @!P0 FFMA R12, R7, R8, R12 ;  /* 0x00000008070c8223 */ /* 0x010fce000000000c */
.L_x_5:
[----:B------:R-:W1:Y:S01]  /*0a60*/  LDC.64 R2, c[0x0][0x398] ;  /* 0x0000e600ff027b82 */ /* 0x000e620000000a00 */
[----:B------:R-:W-:-:S05]  /*0a70*/  IADD3 R13, PT, PT, R0, R13, RZ ;  /* 0x0000000d000d7210 */ /* 0x000fca0007ffe0ff */
[----:B-1----:R-:W-:-:S05]  /*0a80*/  IMAD.WIDE R2, R13, 0x4, R2 ;  /* 0x000000040d027825 */ /* 0x002fca00078e0202 */
[----:B0-----:R-:W-:Y:S01]  /*0a90*/  STG.E desc[UR18][R2.64], R12 ;  /* 0x0000000c02007986 */ /* 0x001fe2000c101912 */
[----:B------:R-:W-:Y:S05]  /*0aa0*/  EXIT ;  /* 0x000000000000794d */ /* 0x000fea0003800000 */
.L_x_7:
        /* <DEDUP_REMOVED lines=13> */
.L_x_9:


//--------------------- .nv.shared._Z14kernelMatmulSMiPfS_S_ --------------------------
	.section	.nv.shared._Z14kernelMatmulSMiPfS_S_,"aw",@nobits
	.sectionflags	@""
	.align	4
.nv.shared._Z14kernelMatmulSMiPfS_S_:
	.zero		3072


//--------------------- .nv.shared.reserved.0     --------------------------
	.section	.nv.shared.reserved.0,"aw",@nobits
	.weak		__nv_reservedSMEM_offset_0_alias
	.size		__nv_reservedSMEM_offset_0_alias, 0, 64
	.other		__nv_reservedSMEM_offset_0_alias,@"STO_CUDA_RESERVED_SHARED STV_DEFAULT"
__nv_reservedSMEM_offset_0_alias:
	.zero		0
	.zero		64


//--------------------- .nv.constant0._Z14kernelMatmulSMiPfS_S_ --------------------------
	.section	.nv.constant0._Z14kernelMatmulSMiPfS_S_,"a",@progbits
	.sectionflags	@""
	.align	4
.nv.constant0._Z14kernelMatmulSMiPfS_S_:
	.zero		928


//--------------------- .nv.constant0._Z12kernelMatmuliPfS_S_ --------------------------
	.section	.nv.constant0._Z12kernelMatmuliPfS_S_,"a",@progbits
	.sectionflags	@""
	.align	4
.nv.constant0._Z12kernelMatmuliPfS_S_:
	.zero		928


//--------------------- SYMBOLS --------------------------

	.type		.nv.reservedSmem.offset0,@object
	.size		.nv.reservedSmem.offset0,0x4
	.type		.nv.reservedSmem.cap,@object
	.size		.nv.reservedSmem.cap,0x4
